	.headerflags	@"EF_CUDA_TEXMODE_UNIFIED EF_CUDA_64BIT_ADDRESS EF_CUDA_ACCELERATORS EF_CUDA_SM90 EF_CUDA_VIRTUAL_SM(EF_CUDA_SM90)"
	.elftype	@"ET_EXEC"


//--------------------- .nv.info                  --------------------------
	.section	.nv.info,"",@"SHT_CUDA_INFO"
	.align	4


	//----- nvinfo : EIATTR_REGCOUNT
	.align		4
        /*0000*/ 	.byte	0x04, 0x2f
        /*0002*/ 	.short	(.L_1 - .L_0)
	.align		4
.L_0:
        /*0004*/ 	.word	index@(triton_poi_fused__unsafe_index_add_convolution_mul_relu_sub_7)
        /*0008*/ 	.word	0x00000020


	//----- nvinfo : EIATTR_MIN_STACK_SIZE
	.align		4
.L_1:
        /*000c*/ 	.byte	0x04, 0x12
        /*000e*/ 	.short	(.L_3 - .L_2)
	.align		4
.L_2:
        /*0010*/ 	.word	index@(triton_poi_fused__unsafe_index_add_convolution_mul_relu_sub_7)
        /*0014*/ 	.word	0x00000000


	//----- nvinfo : EIATTR_FRAME_SIZE
	.align		4
.L_3:
        /*0018*/ 	.byte	0x04, 0x11
        /*001a*/ 	.short	(.L_5 - .L_4)
	.align		4
.L_4:
        /*001c*/ 	.word	index@(triton_poi_fused__unsafe_index_add_convolution_mul_relu_sub_7)
        /*0020*/ 	.word	0x00000000


	//----- nvinfo : EIATTR_MIN_STACK_SIZE
	.align		4
.L_5:
        /*0024*/ 	.byte	0x04, 0x12
        /*0026*/ 	.short	(.L_7 - .L_6)
	.align		4
.L_6:
        /*0028*/ 	.word	index@(triton_poi_fused__unsafe_index_add_convolution_mul_relu_sub_7)
        /*002c*/ 	.word	0x00000000
.L_7:


//--------------------- .nv.info.triton_poi_fused__unsafe_index_add_convolution_mul_relu_sub_7 --------------------------
	.section	.nv.info.triton_poi_fused__unsafe_index_add_convolution_mul_relu_sub_7,"",@"SHT_CUDA_INFO"
	.sectionflags	@""
	.align	4


	//----- nvinfo : EIATTR_CUDA_API_VERSION
	.align		4
        /*0000*/ 	.byte	0x04, 0x37
        /*0002*/ 	.short	(.L_9 - .L_8)
.L_8:
        /*0004*/ 	.word	0x0000007c


	//----- nvinfo : EIATTR_KPARAM_INFO
	.align		4
.L_9:
        /*0008*/ 	.byte	0x04, 0x17
        /*000a*/ 	.short	(.L_11 - .L_10)
.L_10:
        /*000c*/ 	.word	0x00000000
        /*0010*/ 	.short	0x000f
        /*0012*/ 	.short	0x0078
        /*0014*/ 	.byte	0x00, 0xf0, 0x11, 0x00


	//----- nvinfo : EIATTR_KPARAM_INFO
	.align		4
.L_11:
        /*0018*/ 	.byte	0x04, 0x17
        /*001a*/ 	.short	(.L_13 - .L_12)
.L_12:
        /*001c*/ 	.word	0x00000000
        /*0020*/ 	.short	0x000e
        /*0022*/ 	.short	0x0070
        /*0024*/ 	.byte	0x00, 0xf4, 0x21, 0x00


	//----- nvinfo : EIATTR_KPARAM_INFO
	.align		4
.L_13:
        /*0028*/ 	.byte	0x04, 0x17
        /*002a*/ 	.short	(.L_15 - .L_14)
.L_14:
        /*002c*/ 	.word	0x00000000
        /*0030*/ 	.short	0x000d
        /*0032*/ 	.short	0x0068
        /*0034*/ 	.byte	0x00, 0xf4, 0x21, 0x00


	//----- nvinfo : EIATTR_KPARAM_INFO
	.align		4
.L_15:
        /*0038*/ 	.byte	0x04, 0x17
        /*003a*/ 	.short	(.L_17 - .L_16)
.L_16:
        /*003c*/ 	.word	0x00000000
        /*0040*/ 	.short	0x000c
        /*0042*/ 	.short	0x0060
        /*0044*/ 	.byte	0x00, 0xf4, 0x21, 0x00


	//----- nvinfo : EIATTR_KPARAM_INFO
	.align		4
.L_17:
        /*0048*/ 	.byte	0x04, 0x17
        /*004a*/ 	.short	(.L_19 - .L_18)
.L_18:
        /*004c*/ 	.word	0x00000000
        /*0050*/ 	.short	0x000b
        /*0052*/ 	.short	0x0058
        /*0054*/ 	.byte	0x00, 0xf4, 0x21, 0x00


	//----- nvinfo : EIATTR_KPARAM_INFO
	.align		4
.L_19:
        /*0058*/ 	.byte	0x04, 0x17
        /*005a*/ 	.short	(.L_21 - .L_20)
.L_20:
        /*005c*/ 	.word	0x00000000
        /*0060*/ 	.short	0x000a
        /*0062*/ 	.short	0x0050
        /*0064*/ 	.byte	0x00, 0xf4, 0x21, 0x00


	//----- nvinfo : EIATTR_KPARAM_INFO
	.align		4
.L_21:
        /*0068*/ 	.byte	0x04, 0x17
        /*006a*/ 	.short	(.L_23 - .L_22)
.L_22:
        /*006c*/ 	.word	0x00000000
        /*0070*/ 	.short	0x0009
        /*0072*/ 	.short	0x0048
        /*0074*/ 	.byte	0x00, 0xf4, 0x21, 0x00


	//----- nvinfo : EIATTR_KPARAM_INFO
	.align		4
.L_23:
        /*0078*/ 	.byte	0x04, 0x17
        /*007a*/ 	.short	(.L_25 - .L_24)
.L_24:
        /*007c*/ 	.word	0x00000000
        /*0080*/ 	.short	0x0008
        /*0082*/ 	.short	0x0040
        /*0084*/ 	.byte	0x00, 0xf4, 0x21, 0x00


	//----- nvinfo : EIATTR_KPARAM_INFO
	.align		4
.L_25:
        /*0088*/ 	.byte	0x04, 0x17
        /*008a*/ 	.short	(.L_27 - .L_26)
.L_26:
        /*008c*/ 	.word	0x00000000
        /*0090*/ 	.short	0x0007
        /*0092*/ 	.short	0x0038
        /*0094*/ 	.byte	0x00, 0xf4, 0x21, 0x00


	//----- nvinfo : EIATTR_KPARAM_INFO
	.align		4
.L_27:
        /*0098*/ 	.byte	0x04, 0x17
        /*009a*/ 	.short	(.L_29 - .L_28)
.L_28:
        /*009c*/ 	.word	0x00000000
        /*00a0*/ 	.short	0x0006
        /*00a2*/ 	.short	0x0030
        /*00a4*/ 	.byte	0x00, 0xf4, 0x21, 0x00


	//----- nvinfo : EIATTR_KPARAM_INFO
	.align		4
.L_29:
        /*00a8*/ 	.byte	0x04, 0x17
        /*00aa*/ 	.short	(.L_31 - .L_30)
.L_30:
        /*00ac*/ 	.word	0x00000000
        /*00b0*/ 	.short	0x0005
        /*00b2*/ 	.short	0x0028
        /*00b4*/ 	.byte	0x00, 0xf4, 0x21, 0x00


	//----- nvinfo : EIATTR_KPARAM_INFO
	.align		4
.L_31:
        /*00b8*/ 	.byte	0x04, 0x17
        /*00ba*/ 	.short	(.L_33 - .L_32)
.L_32:
        /*00bc*/ 	.word	0x00000000
        /*00c0*/ 	.short	0x0004
        /*00c2*/ 	.short	0x0020
        /*00c4*/ 	.byte	0x00, 0xf4, 0x21, 0x00


	//----- nvinfo : EIATTR_KPARAM_INFO
	.align		4
.L_33:
        /*00c8*/ 	.byte	0x04, 0x17
        /*00ca*/ 	.short	(.L_35 - .L_34)
.L_34:
        /*00cc*/ 	.word	0x00000000
        /*00d0*/ 	.short	0x0003
        /*00d2*/ 	.short	0x0018
        /*00d4*/ 	.byte	0x00, 0xf4, 0x21, 0x00


	//----- nvinfo : EIATTR_KPARAM_INFO
	.align		4
.L_35:
        /*00d8*/ 	.byte	0x04, 0x17
        /*00da*/ 	.short	(.L_37 - .L_36)
.L_36:
        /*00dc*/ 	.word	0x00000000
        /*00e0*/ 	.short	0x0002
        /*00e2*/ 	.short	0x0010
        /*00e4*/ 	.byte	0x00, 0xf4, 0x21, 0x00


	//----- nvinfo : EIATTR_KPARAM_INFO
	.align		4
.L_37:
        /*00e8*/ 	.byte	0x04, 0x17
        /*00ea*/ 	.short	(.L_39 - .L_38)
.L_38:
        /*00ec*/ 	.word	0x00000000
        /*00f0*/ 	.short	0x0001
        /*00f2*/ 	.short	0x0008
        /*00f4*/ 	.byte	0x00, 0xf4, 0x21, 0x00


	//----- nvinfo : EIATTR_KPARAM_INFO
	.align		4
.L_39:
        /*00f8*/ 	.byte	0x04, 0x17
        /*00fa*/ 	.short	(.L_41 - .L_40)
.L_40:
        /*00fc*/ 	.word	0x00000000
        /*0100*/ 	.short	0x0000
        /*0102*/ 	.short	0x0000
        /*0104*/ 	.byte	0x00, 0xf4, 0x21, 0x00


	//----- nvinfo : EIATTR_SPARSE_MMA_MASK
	.align		4
.L_41:
        /*0108*/ 	.byte	0x03, 0x50
        /*010a*/ 	.short	0x0000


	//----- nvinfo : EIATTR_MAXREG_COUNT
	.align		4
        /*010c*/ 	.byte	0x03, 0x1b
        /*010e*/ 	.short	0x00ff


	//----- nvinfo : EIATTR_EXIT_INSTR_OFFSETS
	.align		4
        /*0110*/ 	.byte	0x04, 0x1c
        /*0112*/ 	.short	(.L_43 - .L_42)


	//   ....[0]....
.L_42:
        /*0114*/ 	.word	0x00000de0


	//----- nvinfo : EIATTR_REQNTID
	.align		4
.L_43:
        /*0118*/ 	.byte	0x04, 0x10
        /*011a*/ 	.short	(.L_45 - .L_44)
.L_44:
        /*011c*/ 	.word	0x00000100
        /*0120*/ 	.word	0x00000001
        /*0124*/ 	.word	0x00000001


	//----- nvinfo : EIATTR_CBANK_PARAM_SIZE
	.align		4
.L_45:
        /*0128*/ 	.byte	0x03, 0x19
        /*012a*/ 	.short	0x007c


	//----- nvinfo : EIATTR_PARAM_CBANK
	.align		4
        /*012c*/ 	.byte	0x04, 0x0a
        /*012e*/ 	.short	(.L_47 - .L_46)
	.align		4
.L_46:
        /*0130*/ 	.word	index@(.nv.constant0.triton_poi_fused__unsafe_index_add_convolution_mul_relu_sub_7)
        /*0134*/ 	.short	0x0210
        /*0136*/ 	.short	0x007c


	//----- nvinfo : EIATTR_SW_WAR
	.align		4
.L_47:
        /*0138*/ 	.byte	0x04, 0x36
        /*013a*/ 	.short	(.L_49 - .L_48)
.L_48:
        /*013c*/ 	.word	0x00000008
.L_49:


//--------------------- .nv.callgraph             --------------------------
	.section	.nv.callgraph,"",@"SHT_CUDA_CALLGRAPH"
	.align	4
	.sectionentsize	8
	.align		4
        /*0000*/ 	.word	0x00000000
	.align		4
        /*0004*/ 	.word	0xffffffff
	.align		4
        /*0008*/ 	.word	0x00000000
	.align		4
        /*000c*/ 	.word	0xfffffffe
	.align		4
        /*0010*/ 	.word	0x00000000
	.align		4
        /*0014*/ 	.word	0xfffffffd
	.align		4
        /*0018*/ 	.word	0x00000000
	.align		4
        /*001c*/ 	.word	0xfffffffc


//--------------------- .text.triton_poi_fused__unsafe_index_add_convolution_mul_relu_sub_7 --------------------------
	.section	.text.triton_poi_fused__unsafe_index_add_convolution_mul_relu_sub_7,"ax",@progbits
	.align	128
        .global         triton_poi_fused__unsafe_index_add_convolution_mul_relu_sub_7
        .type           triton_poi_fused__unsafe_index_add_convolution_mul_relu_sub_7,@function
        .size           triton_poi_fused__unsafe_index_add_convolution_mul_relu_sub_7,(.L_x_1 - triton_poi_fused__unsafe_index_add_convolution_mul_relu_sub_7)
        .other          triton_poi_fused__unsafe_index_add_convolution_mul_relu_sub_7,@"STO_CUDA_ENTRY STV_DEFAULT"
triton_poi_fused__unsafe_index_add_convolution_mul_relu_sub_7:
.text.triton_poi_fused__unsafe_index_add_convolution_mul_relu_sub_7:
[----:B------:R-:W-:Y:S01]  /*0000*/  LDC R1, c[0x0][0x28] ;  /* 0x00000a00ff017b82 */ /* 0x000fe20000000800 */
[----:B------:R-:W1:Y:S07]  /*0010*/  S2R R0, SR_TID.X ;  /* 0x0000000000007919 */ /* 0x000e6e0000002100 */
[----:B------:R-:W2:Y:S01]  /*0020*/  LDC.64 R16, c[0x0][0x218] ;  /* 0x00008600ff107b82 */ /* 0x000ea20000000a00 */
[----:B------:R-:W-:Y:S01]  /*0030*/  ULDC.64 UR4, c[0x0][0x208] ;  /* 0x0000820000047ab9 */ /* 0x000fe20000000a00 */
[----:B------:R-:W-:Y:S01]  /*0040*/  ULDC.64 UR6, c[0x0][0x228] ;  /* 0x00008a0000067ab9 */ /* 0x000fe20000000a00 */
[----:B------:R-:W3:Y:S01]  /*0050*/  S2R R2, SR_CTAID.X ;  /* 0x0000000000027919 */ /* 0x000ee20000002500 */
[----:B------:R-:W-:-:S04]  /*0060*/  ULDC.64 UR8, c[0x0][0x238] ;  /* 0x00008e0000087ab9 */ /* 0x000fc80000000a00 */
[----:B------:R-:W4:Y:S08]  /*0070*/  LDC.64 R18, c[0x0][0x248] ;  /* 0x00009200ff127b82 */ /* 0x000f300000000a00 */
[----:B------:R-:W5:Y:S08]  /*0080*/  LDC.64 R6, c[0x0][0x220] ;  /* 0x00008800ff067b82 */ /* 0x000f700000000a00 */
[----:B------:R-:W4:Y:S01]  /*0090*/  LDC.64 R12, c[0x0][0x250] ;  /* 0x00009400ff0c7b82 */ /* 0x000f220000000a00 */
[----:B-1----:R-:W-:-:S05]  /*00a0*/  IMAD.SHL.U32 R0, R0, 0x2, RZ ;  /* 0x0000000200007824 */ /* 0x002fca00078e00ff */
[----:B------:R-:W-:-:S05]  /*00b0*/  LOP3.LUT R3, R0, 0x1fe, RZ, 0xc0, !PT ;  /* 0x000001fe00037812 */ /* 0x000fca00078ec0ff */
[----:B---3--:R-:W-:-:S05]  /*00c0*/  IMAD R0, R2, 0x200, R3 ;  /* 0x0000020002007824 */ /* 0x008fca00078e0203 */
[----:B------:R-:W-:-:S04]  /*00d0*/  SHF.R.S32.HI R3, RZ, 0x1f, R0 ;  /* 0x0000001fff037819 */ /* 0x000fc80000011400 */
[----:B------:R-:W-:-:S04]  /*00e0*/  LEA.HI R4, R3, R0, RZ, 0x7 ;  /* 0x0000000003047211 */ /* 0x000fc800078f38ff */
[----:B------:R-:W-:-:S04]  /*00f0*/  SHF.R.S32.HI R3, RZ, 0x7, R4 ;  /* 0x00000007ff037819 */ /* 0x000fc80000011404 */
[----:B------:R-:W-:-:S04]  /*0100*/  LEA.HI R5, R3, R3, RZ, 0x7 ;  /* 0x0000000303057211 */ /* 0x000fc800078f38ff */
[----:B------:R-:W-:Y:S02]  /*0110*/  LOP3.LUT R8, R5, 0xffffff80, RZ, 0xc0, !PT ;  /* 0xffffff8005087812 */ /* 0x000fe400078ec0ff */
[----:B------:R-:W-:-:S03]  /*0120*/  LOP3.LUT R5, R4, 0xffffff80, RZ, 0xc0, !PT ;  /* 0xffffff8004057812 */ /* 0x000fc600078ec0ff */
[----:B------:R-:W-:Y:S02]  /*0130*/  IMAD.IADD R3, R3, 0x1, -R8 ;  /* 0x0000000103037824 */ /* 0x000fe400078e0a08 */
[----:B------:R-:W-:Y:S02]  /*0140*/  IMAD.IADD R4, R0, 0x1, -R5 ;  /* 0x0000000100047824 */ /* 0x000fe400078e0a05 */
[----:B--2---:R-:W-:-:S06]  /*0150*/  IMAD.WIDE R16, R3, 0x8, R16 ;  /* 0x0000000803107825 */ /* 0x004fcc00078e0210 */
[----:B------:R-:W2:Y:S01]  /*0160*/  LDG.E.EL.64 R16, desc[UR4][R16.64] ;  /* 0x0000000410107981 */ /* 0x000ea2000c2e1b00 */
[----:B----4-:R-:W-:-:S04]  /*0170*/  IMAD.WIDE R18, R3, 0x8, R18 ;  /* 0x0000000803127825 */ /* 0x010fc800078e0212 */
[C---:B-----5:R-:W-:Y:S02]  /*0180*/  IMAD.WIDE R8, R4.reuse, 0x8, R6 ;  /* 0x0000000804087825 */ /* 0x060fe400078e0206 */
[----:B------:R-:W3:Y:S04]  /*0190*/  LDG.E.EL.64 R18, desc[UR4][R18.64] ;  /* 0x0000000412127981 */ /* 0x000ee8000c2e1b00 */
[----:B------:R-:W4:Y:S01]  /*01a0*/  LDG.E.EL.128 R8, desc[UR4][R8.64] ;  /* 0x0000000408087981 */ /* 0x000f22000c2e1d00 */
[----:B0-----:R-:W-:-:S06]  /*01b0*/  IMAD.WIDE R12, R4, 0x8, R12 ;  /* 0x00000008040c7825 */ /* 0x001fcc00078e020c */
[----:B------:R-:W5:Y:S01]  /*01c0*/  LDG.E.EL.128 R12, desc[UR4][R12.64] ;  /* 0x000000040c0c7981 */ /* 0x000f62000c2e1d00 */
[----:B------:R-:W-:-:S04]  /*01d0*/  SHF.R.S32.HI R5, RZ, 0x16, R2 ;  /* 0x00000016ff057819 */ /* 0x000fc80000011402 */
[----:B------:R-:W-:-:S04]  /*01e0*/  SGXT R5, R5, 0x1 ;  /* 0x000000010505781a */ /* 0x000fc80000000200 */
[----:B------:R-:W-:-:S04]  /*01f0*/  LEA.HI R5, R5, R0, RZ, 0xe ;  /* 0x0000000005057211 */ /* 0x000fc800078f70ff */
[----:B------:R-:W-:-:S05]  /*0200*/  SHF.R.S32.HI R6, RZ, 0xe, R5 ;  /* 0x0000000eff067819 */ /* 0x000fca0000011405 */
[----:B------:R-:W-:-:S05]  /*0210*/  IMAD.SHL.U32 R26, R6, 0x1000, RZ ;  /* 0x00001000061a7824 */ /* 0x000fca00078e00ff */
[----:B------:R-:W-:Y:S02]  /*0220*/  SHF.R.S32.HI R23, RZ, 0x1f, R26 ;  /* 0x0000001fff177819 */ /* 0x000fe4000001141a */
[----:B--2---:R-:W-:-:S04]  /*0230*/  SHF.R.U32.HI R7, RZ, 0x19, R17 ;  /* 0x00000019ff077819 */ /* 0x004fc80000011611 */
[----:B------:R-:W-:Y:S02]  /*0240*/  LOP3.LUT R7, R7, 0x40, RZ, 0xc0, !PT ;  /* 0x0000004007077812 */ /* 0x000fe400078ec0ff */
[----:B---3--:R-:W-:Y:S02]  /*0250*/  SHF.R.U32.HI R5, RZ, 0x19, R19 ;  /* 0x00000019ff057819 */ /* 0x008fe40000011613 */
[----:B------:R-:W-:Y:S02]  /*0260*/  IADD3 R16, P0, R16, R7, RZ ;  /* 0x0000000710107210 */ /* 0x000fe40007f1e0ff */
[----:B----4-:R-:W-:Y:S02]  /*0270*/  SHF.R.U32.HI R7, RZ, 0x19, R9 ;  /* 0x00000019ff077819 */ /* 0x010fe40000011609 */
[----:B------:R-:W-:Y:S01]  /*0280*/  LOP3.LUT R5, R5, 0x40, RZ, 0xc0, !PT ;  /* 0x0000004005057812 */ /* 0x000fe200078ec0ff */
[----:B------:R-:W-:Y:S01]  /*0290*/  IMAD.X R20, RZ, RZ, R17, P0 ;  /* 0x000000ffff147224 */ /* 0x000fe200000e0611 */
[----:B------:R-:W-:-:S02]  /*02a0*/  LEA R17, P1, R16, R26, 0x6 ;  /* 0x0000001a10117211 */ /* 0x000fc400078230ff */
[----:B------:R-:W-:Y:S02]  /*02b0*/  LOP3.LUT R7, R7, 0x40, RZ, 0xc0, !PT ;  /* 0x0000004007077812 */ /* 0x000fe400078ec0ff */
[-C--:B------:R-:W-:Y:S02]  /*02c0*/  LEA.HI.X R16, R16, R23.reuse, R20, 0x6, P1 ;  /* 0x0000001710107211 */ /* 0x080fe400008f3414 */
[----:B------:R-:W0:Y:S01]  /*02d0*/  LDC.64 R20, c[0x0][0x230] ;  /* 0x00008c00ff147b82 */ /* 0x000e220000000a00 */
[----:B------:R-:W-:Y:S02]  /*02e0*/  IADD3 R5, P2, R18, R5, RZ ;  /* 0x0000000512057210 */ /* 0x000fe40007f5e0ff */
[----:B------:R-:W-:Y:S02]  /*02f0*/  IADD3 R2, P0, R8, R7, RZ ;  /* 0x0000000708027210 */ /* 0x000fe40007f1e0ff */
[C---:B------:R-:W-:Y:S01]  /*0300*/  LEA R26, P1, R5.reuse, R26, 0x6 ;  /* 0x0000001a051a7211 */ /* 0x040fe200078230ff */
[----:B------:R-:W-:Y:S01]  /*0310*/  IMAD.X R8, RZ, RZ, R19, P2 ;  /* 0x000000ffff087224 */ /* 0x000fe200010e0613 */
[----:B------:R-:W-:Y:S01]  /*0320*/  LEA.HI R7, R6, R6, RZ, 0x9 ;  /* 0x0000000606077211 */ /* 0x000fe200078f48ff */
[----:B------:R-:W-:Y:S01]  /*0330*/  IMAD.X R9, RZ, RZ, R9, P0 ;  /* 0x000000ffff097224 */ /* 0x000fe200000e0609 */
[----:B------:R-:W-:Y:S01]  /*0340*/  IADD3 R22, P0, R17, R2, RZ ;  /* 0x0000000211167210 */ /* 0x000fe20007f1e0ff */
[----:B------:R-:W1:Y:S01]  /*0350*/  LDC.64 R18, c[0x0][0x240] ;  /* 0x00009000ff127b82 */ /* 0x000e620000000a00 */
[----:B------:R-:W-:-:S02]  /*0360*/  LEA.HI.X R23, R5, R23, R8, 0x6, P1 ;  /* 0x0000001705177211 */ /* 0x000fc400008f3408 */
[----:B------:R-:W-:Y:S01]  /*0370*/  LOP3.LUT R7, R7, 0xfffffe00, RZ, 0xc0, !PT ;  /* 0xfffffe0007077812 */ /* 0x000fe200078ec0ff */
[----:B------:R-:W-:Y:S01]  /*0380*/  IMAD.X R25, R16, 0x1, R9, P0 ;  /* 0x0000000110197824 */ /* 0x000fe200000e0609 */
[----:B------:R-:W-:Y:S01]  /*0390*/  IADD3 R2, P1, R26, R2, RZ ;  /* 0x000000021a027210 */ /* 0x000fe20007f3e0ff */
[----:B------:R-:W-:Y:S02]  /*03a0*/  IMAD.SHL.U32 R8, R22, 0x4, RZ ;  /* 0x0000000416087824 */ /* 0x000fe400078e00ff */
[----:B------:R-:W-:Y:S01]  /*03b0*/  IMAD.IADD R6, R6, 0x1, -R7 ;  /* 0x0000000106067824 */ /* 0x000fe200078e0a07 */
[----:B------:R-:W-:Y:S02]  /*03c0*/  SHF.L.U64.HI R5, R22, 0x2, R25 ;  /* 0x0000000216057819 */ /* 0x000fe40000010219 */
[----:B------:R-:W-:Y:S01]  /*03d0*/  IADD3 R24, P0, R8, UR6, RZ ;  /* 0x0000000608187c10 */ /* 0x000fe2000ff1e0ff */
[----:B------:R-:W-:Y:S02]  /*03e0*/  IMAD.X R7, R23, 0x1, R9, P1 ;  /* 0x0000000117077824 */ /* 0x000fe400008e0609 */
[----:B0-----:R-:W-:Y:S01]  /*03f0*/  IMAD.WIDE R20, R6, 0x4, R20 ;  /* 0x0000000406147825 */ /* 0x001fe200078e0214 */
[----:B------:R-:W-:-:S02]  /*0400*/  IADD3.X R25, R5, UR7, RZ, P0, !PT ;  /* 0x0000000705197c10 */ /* 0x000fc400087fe4ff */
[----:B------:R-:W-:Y:S01]  /*0410*/  IADD3 R8, P0, R8, UR8, RZ ;  /* 0x0000000808087c10 */ /* 0x000fe2000ff1e0ff */
[C---:B------:R-:W-:Y:S01]  /*0420*/  IMAD.SHL.U32 R22, R2.reuse, 0x4, RZ ;  /* 0x0000000402167824 */ /* 0x040fe200078e00ff */
[----:B------:R-:W-:Y:S01]  /*0430*/  SHF.L.U64.HI R7, R2, 0x2, R7 ;  /* 0x0000000202077819 */ /* 0x000fe20000010207 */
[----:B------:R-:W2:Y:S01]  /*0440*/  LDG.E.EL R24, desc[UR4][R24.64] ;  /* 0x0000000418187981 */ /* 0x000ea2000c2e1900 */
[----:B------:R-:W-:Y:S02]  /*0450*/  IADD3.X R9, R5, UR9, RZ, P0, !PT ;  /* 0x0000000905097c10 */ /* 0x000fe400087fe4ff */
[----:B------:R-:W-:Y:S01]  /*0460*/  IADD3 R28, P0, R22, UR6, RZ ;  /* 0x00000006161c7c10 */ /* 0x000fe2000ff1e0ff */
[----:B------:R0:W2:Y:S01]  /*0470*/  LDG.E.EL R5, desc[UR4][R20.64] ;  /* 0x0000000414057981 */ /* 0x0000a2000c2e1900 */
[----:B-1----:R-:W-:Y:S02]  /*0480*/  IMAD.WIDE R18, R6, 0x4, R18 ;  /* 0x0000000406127825 */ /* 0x002fe400078e0212 */
[----:B------:R-:W-:Y:S01]  /*0490*/  IADD3.X R29, R7, UR7, RZ, P0, !PT ;  /* 0x00000007071d7c10 */ /* 0x000fe200087fe4ff */
[----:B------:R1:W3:Y:S04]  /*04a0*/  LDG.E.EL R9, desc[UR4][R8.64] ;  /* 0x0000000408097981 */ /* 0x0002e8000c2e1900 */
[----:B------:R-:W3:Y:S01]  /*04b0*/  LDG.E.EL R2, desc[UR4][R18.64] ;  /* 0x0000000412027981 */ /* 0x000ee2000c2e1900 */
[----:B0-----:R-:W-:-:S04]  /*04c0*/  IADD3 R20, P1, R22, UR8, RZ ;  /* 0x0000000816147c10 */ /* 0x001fc8000ff3e0ff */
[----:B------:R-:W-:Y:S02]  /*04d0*/  IADD3.X R21, R7, UR9, RZ, P1, !PT ;  /* 0x0000000907157c10 */ /* 0x000fe40008ffe4ff */
[----:B-----5:R-:W-:Y:S01]  /*04e0*/  SHF.R.U32.HI R7, RZ, 0x19, R13 ;  /* 0x00000019ff077819 */ /* 0x020fe2000001160d */
[----:B------:R-:W4:Y:S03]  /*04f0*/  LDG.E.EL R18, desc[UR4][R28.64] ;  /* 0x000000041c127981 */ /* 0x000f26000c2e1900 */
[----:B------:R-:W-:Y:S01]  /*0500*/  LOP3.LUT R7, R7, 0x40, RZ, 0xc0, !PT ;  /* 0x0000004007077812 */ /* 0x000fe200078ec0ff */
[----:B------:R0:W5:Y:S03]  /*0510*/  LDG.E.EL R19, desc[UR4][R20.64] ;  /* 0x0000000414137981 */ /* 0x000166000c2e1900 */
[----:B-1----:R-:W-:-:S05]  /*0520*/  IADD3 R8, P0, R12, R7, RZ ;  /* 0x000000070c087210 */ /* 0x002fca0007f1e0ff */
[----:B------:R-:W-:Y:S01]  /*0530*/  IMAD.X R25, RZ, RZ, R13, P0 ;  /* 0x000000ffff197224 */ /* 0x000fe200000e060d */
[----:B------:R-:W-:Y:S02]  /*0540*/  IADD3 R22, P0, R8, R26, RZ ;  /* 0x0000001a08167210 */ /* 0x000fe40007f1e0ff */
[----:B------:R-:W-:-:S03]  /*0550*/  IADD3 R8, P1, R8, R17, RZ ;  /* 0x0000001108087210 */ /* 0x000fc60007f3e0ff */
[----:B------:R-:W-:Y:S02]  /*0560*/  IMAD.X R7, R25, 0x1, R23, P0 ;  /* 0x0000000119077824 */ /* 0x000fe400000e0617 */
[----:B------:R-:W-:-:S03]  /*0570*/  IMAD.SHL.U32 R13, R22, 0x4, RZ ;  /* 0x00000004160d7824 */ /* 0x000fc600078e00ff */
[----:B------:R-:W-:Y:S01]  /*0580*/  SHF.L.U64.HI R22, R22, 0x2, R7 ;  /* 0x0000000216167819 */ /* 0x000fe20000010207 */
[----:B------:R-:W-:Y:S01]  /*0590*/  IMAD.X R7, R25, 0x1, R16, P1 ;  /* 0x0000000119077824 */ /* 0x000fe200008e0610 */
[----:B------:R-:W-:Y:S02]  /*05a0*/  IADD3 R12, P0, R13, UR6, RZ ;  /* 0x000000060d0c7c10 */ /* 0x000fe4000ff1e0ff */
[----:B0-----:R-:W-:Y:S02]  /*05b0*/  IADD3 R20, P1, R13, UR8, RZ ;  /* 0x000000080d147c10 */ /* 0x001fe4000ff3e0ff */
[----:B------:R-:W-:Y:S02]  /*05c0*/  IADD3.X R13, R22, UR7, RZ, P0, !PT ;  /* 0x00000007160d7c10 */ /* 0x000fe400087fe4ff */
[C---:B------:R-:W-:Y:S01]  /*05d0*/  SHF.L.U64.HI R7, R8.reuse, 0x2, R7 ;  /* 0x0000000208077819 */ /* 0x040fe20000010207 */
[----:B------:R-:W-:Y:S01]  /*05e0*/  IMAD.SHL.U32 R8, R8, 0x4, RZ ;  /* 0x0000000408087824 */ /* 0x000fe200078e00ff */
[----:B------:R-:W-:-:S02]  /*05f0*/  IADD3.X R21, R22, UR9, RZ, P1, !PT ;  /* 0x0000000916157c10 */ /* 0x000fc40008ffe4ff */
[----:B------:R0:W5:Y:S02]  /*0600*/  LDG.E.EL R22, desc[UR4][R12.64] ;  /* 0x000000040c167981 */ /* 0x000164000c2e1900 */
[----:B------:R-:W-:Y:S02]  /*0610*/  IADD3 R28, P0, R8, UR6, RZ ;  /* 0x00000006081c7c10 */ /* 0x000fe4000ff1e0ff */
[----:B------:R-:W5:Y:S02]  /*0620*/  LDG.E.EL R25, desc[UR4][R20.64] ;  /* 0x0000000414197981 */ /* 0x000f64000c2e1900 */
[----:B------:R-:W-:Y:S02]  /*0630*/  IADD3.X R29, R7, UR7, RZ, P0, !PT ;  /* 0x00000007071d7c10 */ /* 0x000fe400087fe4ff */
[----:B0-----:R-:W-:-:S04]  /*0640*/  IADD3 R12, P1, R8, UR8, RZ ;  /* 0x00000008080c7c10 */ /* 0x001fc8000ff3e0ff */
[----:B------:R-:W-:Y:S01]  /*0650*/  IADD3.X R13, R7, UR9, RZ, P1, !PT ;  /* 0x00000009070d7c10 */ /* 0x000fe20008ffe4ff */
[----:B------:R0:W5:Y:S04]  /*0660*/  LDG.E.EL R20, desc[UR4][R28.64] ;  /* 0x000000041c147981 */ /* 0x000168000c2e1900 */
[----:B------:R1:W5:Y:S01]  /*0670*/  LDG.E.EL R21, desc[UR4][R12.64] ;  /* 0x000000040c157981 */ /* 0x000362000c2e1900 */
[----:B------:R-:W-:Y:S02]  /*0680*/  SHF.R.U32.HI R7, RZ, 0x19, R11 ;  /* 0x00000019ff077819 */ /* 0x000fe4000001160b */
[----:B------:R-:W-:Y:S02]  /*0690*/  SHF.R.U32.HI R27, RZ, 0x19, R15 ;  /* 0x00000019ff1b7819 */ /* 0x000fe4000001160f */
[----:B------:R-:W-:-:S02]  /*06a0*/  LOP3.LUT R7, R7, 0x40, RZ, 0xc0, !PT ;  /* 0x0000004007077812 */ /* 0x000fc400078ec0ff */
[----:B------:R-:W-:Y:S02]  /*06b0*/  LOP3.LUT R27, R27, 0x40, RZ, 0xc0, !PT ;  /* 0x000000401b1b7812 */ /* 0x000fe400078ec0ff */
[----:B------:R-:W-:-:S05]  /*06c0*/  IADD3 R7, P0, R10, R7, RZ ;  /* 0x000000070a077210 */ /* 0x000fca0007f1e0ff */
[----:B------:R-:W-:Y:S01]  /*06d0*/  IMAD.X R10, RZ, RZ, R11, P0 ;  /* 0x000000ffff0a7224 */ /* 0x000fe200000e060b */
[----:B------:R-:W-:Y:S02]  /*06e0*/  IADD3 R11, P1, R14, R27, RZ ;  /* 0x0000001b0e0b7210 */ /* 0x000fe40007f3e0ff */
[----:B------:R-:W-:-:S03]  /*06f0*/  IADD3 R14, P0, R26, R7, RZ ;  /* 0x000000071a0e7210 */ /* 0x000fc60007f1e0ff */
[----:B------:R-:W-:Y:S02]  /*0700*/  IMAD.X R27, RZ, RZ, R15, P1 ;  /* 0x000000ffff1b7224 */ /* 0x000fe400008e060f */
[----:B------:R-:W-:Y:S02]  /*0710*/  IMAD.X R15, R23, 0x1, R10, P0 ;  /* 0x00000001170f7824 */ /* 0x000fe400000e060a */
[----:B0-----:R-:W-:-:S03]  /*0720*/  IMAD.SHL.U32 R28, R14, 0x4, RZ ;  /* 0x000000040e1c7824 */ /* 0x001fc600078e00ff */
[----:B------:R-:W-:Y:S02]  /*0730*/  SHF.L.U64.HI R14, R14, 0x2, R15 ;  /* 0x000000020e0e7819 */ /* 0x000fe4000001020f */
[----:B-1----:R-:W-:-:S04]  /*0740*/  IADD3 R12, P0, R28, UR6, RZ ;  /* 0x000000061c0c7c10 */ /* 0x002fc8000ff1e0ff */
[----:B------:R-:W-:Y:S02]  /*0750*/  IADD3.X R13, R14, UR7, RZ, P0, !PT ;  /* 0x000000070e0d7c10 */ /* 0x000fe400087fe4ff */
[----:B------:R-:W-:-:S03]  /*0760*/  IADD3 R7, P0, R17, R7, RZ ;  /* 0x0000000711077210 */ /* 0x000fc60007f1e0ff */
[----:B------:R0:W5:Y:S02]  /*0770*/  LDG.E.EL R8, desc[UR4][R12.64] ;  /* 0x000000040c087981 */ /* 0x000164000c2e1900 */
[----:B------:R-:W-:Y:S01]  /*0780*/  IMAD.X R10, R16, 0x1, R10, P0 ;  /* 0x00000001100a7824 */ /* 0x000fe200000e060a */
[----:B------:R-:W-:-:S04]  /*0790*/  IADD3 R28, P1, R28, UR8, RZ ;  /* 0x000000081c1c7c10 */ /* 0x000fc8000ff3e0ff */
[C---:B0-----:R-:W-:Y:S01]  /*07a0*/  SHF.L.U64.HI R13, R7.reuse, 0x2, R10 ;  /* 0x00000002070d7819 */ /* 0x041fe2000001020a */
[----:B------:R-:W-:Y:S01]  /*07b0*/  IMAD.SHL.U32 R10, R7, 0x4, RZ ;  /* 0x00000004070a7824 */ /* 0x000fe200078e00ff */
[----:B------:R-:W-:-:S04]  /*07c0*/  IADD3.X R29, R14, UR9, RZ, P1, !PT ;  /* 0x000000090e1d7c10 */ /* 0x000fc80008ffe4ff */
[----:B------:R-:W-:Y:S01]  /*07d0*/  IADD3 R14, P0, R10, UR6, RZ ;  /* 0x000000060a0e7c10 */ /* 0x000fe2000ff1e0ff */
[----:B------:R-:W5:Y:S03]  /*07e0*/  LDG.E.EL R7, desc[UR4][R28.64] ;  /* 0x000000041c077981 */ /* 0x000f66000c2e1900 */
[----:B------:R-:W-:Y:S02]  /*07f0*/  IADD3.X R15, R13, UR7, RZ, P0, !PT ;  /* 0x000000070d0f7c10 */ /* 0x000fe400087fe4ff */
[----:B------:R-:W-:-:S03]  /*0800*/  IADD3 R12, P0, R10, UR8, RZ ;  /* 0x000000080a0c7c10 */ /* 0x000fc6000ff1e0ff */
[----:B------:R0:W5:Y:S01]  /*0810*/  LDG.E.EL R10, desc[UR4][R14.64] ;  /* 0x000000040e0a7981 */ /* 0x000162000c2e1900 */
[----:B------:R-:W-:Y:S02]  /*0820*/  IADD3.X R13, R13, UR9, RZ, P0, !PT ;  /* 0x000000090d0d7c10 */ /* 0x000fe400087fe4ff */
[----:B------:R-:W-:Y:S02]  /*0830*/  IADD3 R26, P0, R11, R26, RZ ;  /* 0x0000001a0b1a7210 */ /* 0x000fe40007f1e0ff */
[----:B0-----:R-:W-:-:S03]  /*0840*/  IADD3 R14, P1, R11, R17, RZ ;  /* 0x000000110b0e7210 */ /* 0x001fc60007f3e0ff */
[C---:B------:R-:W-:Y:S02]  /*0850*/  IMAD.X R23, R27.reuse, 0x1, R23, P0 ;  /* 0x000000011b177824 */ /* 0x040fe400000e0617 */
[----:B------:R-:W-:Y:S02]  /*0860*/  IMAD.X R17, R27, 0x1, R16, P1 ;  /* 0x000000011b117824 */ /* 0x000fe400008e0610 */
[C---:B------:R-:W-:Y:S01]  /*0870*/  IMAD.SHL.U32 R27, R26.reuse, 0x4, RZ ;  /* 0x000000041a1b7824 */ /* 0x040fe200078e00ff */
[----:B------:R-:W-:Y:S01]  /*0880*/  SHF.L.U64.HI R15, R26, 0x2, R23 ;  /* 0x000000021a0f7819 */ /* 0x000fe20000010217 */
[C---:B------:R-:W-:Y:S01]  /*0890*/  IMAD.SHL.U32 R16, R14.reuse, 0x4, RZ ;  /* 0x000000040e107824 */ /* 0x040fe200078e00ff */
[----:B------:R-:W-:Y:S02]  /*08a0*/  SHF.L.U64.HI R17, R14, 0x2, R17 ;  /* 0x000000020e117819 */ /* 0x000fe40000010211 */
[----:B------:R-:W-:Y:S02]  /*08b0*/  IADD3 R28, P2, R27, UR6, RZ ;  /* 0x000000061b1c7c10 */ /* 0x000fe4000ff5e0ff */
[----:B------:R-:W-:-:S02]  /*08c0*/  IADD3 R14, P0, R16, UR6, RZ ;  /* 0x00000006100e7c10 */ /* 0x000fc4000ff1e0ff */
[----:B------:R-:W-:Y:S02]  /*08d0*/  IADD3.X R29, R15, UR7, RZ, P2, !PT ;  /* 0x000000070f1d7c10 */ /* 0x000fe400097fe4ff */
[----:B------:R-:W-:Y:S01]  /*08e0*/  IADD3 R16, P2, R16, UR8, RZ ;  /* 0x0000000810107c10 */ /* 0x000fe2000ff5e0ff */
[----:B--2---:R-:W-:Y:S01]  /*08f0*/  FADD R11, R5, R24 ;  /* 0x00000018050b7221 */ /* 0x004fe20000000000 */
[C---:B---3--:R-:W-:Y:S02]  /*0900*/  FADD R24, R2.reuse, R9 ;  /* 0x0000000902187221 */ /* 0x048fe40000000000 */
[----:B------:R0:W2:Y:S02]  /*0910*/  LDG.E.EL R9, desc[UR4][R12.64] ;  /* 0x000000040c097981 */ /* 0x0000a4000c2e1900 */
[----:B------:R-:W-:Y:S01]  /*0920*/  FADD R11, R11, R24 ;  /* 0x000000180b0b7221 */ /* 0x000fe20000000000 */
[----:B----4-:R-:W-:Y:S01]  /*0930*/  FADD R23, R5, R18 ;  /* 0x0000001205177221 */ /* 0x010fe20000000000 */
[----:B------:R-:W-:Y:S01]  /*0940*/  IADD3 R18, P1, R27, UR8, RZ ;  /* 0x000000081b127c10 */ /* 0x000fe2000ff3e0ff */
[----:B------:R-:W3:Y:S01]  /*0950*/  LDG.E.EL R12, desc[UR4][R28.64] ;  /* 0x000000041c0c7981 */ /* 0x000ee2000c2e1900 */
[----:B------:R-:W1:Y:S01]  /*0960*/  LDC.64 R26, c[0x0][0x258] ;  /* 0x00009600ff1a7b82 */ /* 0x000e620000000a00 */
[----:B-----5:R-:W-:Y:S01]  /*0970*/  FADD R24, R2, R19 ;  /* 0x0000001302187221 */ /* 0x020fe20000000000 */
[----:B------:R-:W-:-:S02]  /*0980*/  IADD3.X R19, R15, UR9, RZ, P1, !PT ;  /* 0x000000090f137c10 */ /* 0x000fc40008ffe4ff */
[----:B------:R-:W-:Y:S02]  /*0990*/  IADD3.X R15, R17, UR7, RZ, P0, !PT ;  /* 0x00000007110f7c10 */ /* 0x000fe400087fe4ff */
[----:B------:R-:W-:Y:S02]  /*09a0*/  IADD3.X R17, R17, UR9, RZ, P2, !PT ;  /* 0x0000000911117c10 */ /* 0x000fe400097fe4ff */
[----:B------:R-:W4:Y:S01]  /*09b0*/  LDG.E.EL R19, desc[UR4][R18.64] ;  /* 0x0000000412137981 */ /* 0x000f22000c2e1900 */
[----:B0-----:R-:W-:-:S03]  /*09c0*/  FADD R13, R23, R24 ;  /* 0x00000018170d7221 */ /* 0x001fc60000000000 */
[----:B------:R0:W5:Y:S04]  /*09d0*/  LDG.E.EL R23, desc[UR4][R16.64] ;  /* 0x0000000410177981 */ /* 0x000168000c2e1900 */
[----:B------:R0:W5:Y:S02]  /*09e0*/  LDG.E.EL R18, desc[UR4][R14.64] ;  /* 0x000000040e127981 */ /* 0x000164000c2e1900 */
[----:B0-----:R-:W0:Y:S08]  /*09f0*/  LDC.64 R16, c[0x0][0x260] ;  /* 0x00009800ff107b82 */ /* 0x001e300000000a00 */
[----:B------:R-:W0:Y:S01]  /*0a00*/  LDC.64 R14, c[0x0][0x278] ;  /* 0x00009e00ff0e7b82 */ /* 0x000e220000000a00 */
[----:B------:R-:W-:Y:S01]  /*0a10*/  FADD R24, R5, R20 ;  /* 0x0000001405187221 */ /* 0x000fe20000000000 */
[----:B0-----:R-:W-:-:S04]  /*0a20*/  IMAD.WIDE R28, R3, 0x4, R14 ;  /* 0x00000004031c7825 */ /* 0x001fc800078e020e */
[----:B------:R-:W-:Y:S01]  /*0a30*/  FADD R3, R2, R21 ;  /* 0x0000001502037221 */ /* 0x000fe20000000000 */
[----:B------:R-:W-:Y:S02]  /*0a40*/  IMAD.WIDE R20, R6, 0x4, R16 ;  /* 0x0000000406147825 */ /* 0x000fe400078e0210 */
[----:B------:R-:W0:Y:S02]  /*0a50*/  LDC.64 R16, c[0x0][0x270] ;  /* 0x00009c00ff107b82 */ /* 0x000e240000000a00 */
[----:B-1----:R-:W-:Y:S02]  /*0a60*/  IMAD.WIDE R14, R4, 0x4, R26 ;  /* 0x00000004040e7825 */ /* 0x002fe400078e021a */
[----:B------:R1:W5:Y:S04]  /*0a70*/  LDG.E.EL R4, desc[UR4][R20.64] ;  /* 0x0000000414047981 */ /* 0x000368000c2e1900 */
[----:B------:R-:W0:Y:S01]  /*0a80*/  LDC.64 R26, c[0x0][0x210] ;  /* 0x00008400ff1a7b82 */ /* 0x000e220000000a00 */
[----:B------:R-:W-:Y:S01]  /*0a90*/  FADD R24, R24, R3 ;  /* 0x0000000318187221 */ /* 0x000fe20000000000 */
[----:B------:R-:W5:Y:S04]  /*0aa0*/  LDG.E.EL.64 R14, desc[UR4][R14.64] ;  /* 0x000000040e0e7981 */ /* 0x000f68000c2e1b00 */
[----:B------:R0:W5:Y:S02]  /*0ab0*/  LDG.E.EL R3, desc[UR4][R28.64] ;  /* 0x000000041c037981 */ /* 0x000164000c2e1900 */
[----:B-1----:R-:W1:Y:S01]  /*0ac0*/  LDC.64 R20, c[0x0][0x268] ;  /* 0x00009a00ff147b82 */ /* 0x002e620000000a00 */
[----:B0-----:R-:W-:-:S05]  /*0ad0*/  IMAD.WIDE R28, R6, 0x4, R16 ;  /* 0x00000004061c7825 */ /* 0x001fca00078e0210 */
[----:B------:R-:W5:Y:S01]  /*0ae0*/  LDG.E.EL R6, desc[UR4][R28.64] ;  /* 0x000000041c067981 */ /* 0x000f62000c2e1900 */
[----:B------:R-:W-:-:S04]  /*0af0*/  IMAD.WIDE R26, R0, 0x4, R26 ;  /* 0x00000004001a7825 */ /* 0x000fc800078e021a */
[----:B-1----:R-:W-:Y:S02]  /*0b00*/  IMAD.WIDE R16, R0, 0x4, R20 ;  /* 0x0000000400107825 */ /* 0x002fe400078e0214 */
[----:B------:R-:W5:Y:S04]  /*0b10*/  LDG.E.64 R20, desc[UR4][R26.64] ;  /* 0x000000041a147981 */ /* 0x000f68000c1e1b00 */
[----:B------:R-:W5:Y:S01]  /*0b20*/  LDG.E.64 R16, desc[UR4][R16.64] ;  /* 0x0000000410107981 */ /* 0x000f62000c1e1b00 */
[C---:B------:R-:W-:Y:S01]  /*0b30*/  FADD R8, R5.reuse, R8 ;  /* 0x0000000805087221 */ /* 0x040fe20000000000 */
[C---:B------:R-:W-:Y:S01]  /*0b40*/  FADD R22, R5.reuse, R22 ;  /* 0x0000001605167221 */ /* 0x040fe20000000000 */
[C---:B------:R-:W-:Y:S01]  /*0b50*/  FADD R25, R2.reuse, R25 ;  /* 0x0000001902197221 */ /* 0x040fe20000000000 */
[----:B------:R-:W-:Y:S01]  /*0b60*/  FADD R7, R2, R7 ;  /* 0x0000000702077221 */ /* 0x000fe20000000000 */
[----:B------:R-:W-:-:S02]  /*0b70*/  FADD R10, R5, R10 ;  /* 0x0000000a050a7221 */ /* 0x000fc40000000000 */
[----:B------:R-:W-:Y:S01]  /*0b80*/  FADD R22, R22, R25 ;  /* 0x0000001916167221 */ /* 0x000fe20000000000 */
[----:B------:R-:W-:-:S03]  /*0b90*/  FADD R24, -R11, R24 ;  /* 0x000000180b187221 */ /* 0x000fc60000000100 */
[----:B------:R-:W-:Y:S01]  /*0ba0*/  FADD R22, -R13, R22 ;  /* 0x000000160d167221 */ /* 0x000fe20000000100 */
[----:B--2---:R-:W-:-:S04]  /*0bb0*/  FADD R9, R2, R9 ;  /* 0x0000000902097221 */ /* 0x004fc80000000000 */
[----:B------:R-:W-:Y:S01]  /*0bc0*/  FADD R10, R10, R9 ;  /* 0x000000090a0a7221 */ /* 0x000fe20000000000 */
[C---:B---3--:R-:W-:Y:S01]  /*0bd0*/  FADD R12, R5.reuse, R12 ;  /* 0x0000000c050c7221 */ /* 0x048fe20000000000 */
[C---:B----4-:R-:W-:Y:S01]  /*0be0*/  FADD R19, R2.reuse, R19 ;  /* 0x0000001302137221 */ /* 0x050fe20000000000 */
[----:B-----5:R-:W-:Y:S01]  /*0bf0*/  FADD R23, R2, R23 ;  /* 0x0000001702177221 */ /* 0x020fe20000000000 */
[----:B------:R-:W-:Y:S02]  /*0c00*/  FADD R2, R8, R7 ;  /* 0x0000000708027221 */ /* 0x000fe40000000000 */
[----:B------:R-:W-:Y:S01]  /*0c10*/  FADD R19, R12, R19 ;  /* 0x000000130c137221 */ /* 0x000fe20000000000 */
[----:B------:R-:W0:Y:S01]  /*0c20*/  LDC.64 R8, c[0x0][0x280] ;  /* 0x0000a000ff087b82 */ /* 0x000e220000000a00 */
[----:B------:R-:W-:-:S04]  /*0c30*/  FADD R18, R5, R18 ;  /* 0x0000001205127221 */ /* 0x000fc80000000000 */
[----:B------:R-:W-:Y:S01]  /*0c40*/  FADD R23, R18, R23 ;  /* 0x0000001712177221 */ /* 0x000fe20000000000 */
[----:B------:R-:W-:-:S03]  /*0c50*/  FADD R19, -R2, R19 ;  /* 0x0000001302137221 */ /* 0x000fc60000000100 */
[----:B------:R-:W-:Y:S01]  /*0c60*/  FADD R23, -R10, R23 ;  /* 0x000000170a177221 */ /* 0x000fe20000000100 */
[----:B0-----:R-:W-:-:S04]  /*0c70*/  IMAD.WIDE R8, R0, 0x4, R8 ;  /* 0x0000000400087825 */ /* 0x001fc800078e0208 */
[C---:B------:R-:W-:Y:S01]  /*0c80*/  FFMA R22, R14.reuse, R22, R13 ;  /* 0x000000160e167223 */ /* 0x040fe2000000000d */
[----:B------:R-:W-:Y:S01]  /*0c90*/  FFMA R11, R14, R24, R11 ;  /* 0x000000180e0b7223 */ /* 0x000fe2000000000b */
[C---:B------:R-:W-:Y:S01]  /*0ca0*/  FFMA R2, R15.reuse, R19, R2 ;  /* 0x000000130f027223 */ /* 0x040fe20000000002 */
[----:B------:R-:W-:Y:S02]  /*0cb0*/  FFMA R23, R15, R23, R10 ;  /* 0x000000170f177223 */ /* 0x000fe4000000000a */
[----:B------:R-:W-:Y:S02]  /*0cc0*/  FADD R11, -R22, R11 ;  /* 0x0000000b160b7221 */ /* 0x000fe40000000100 */
[----:B------:R-:W-:Y:S02]  /*0cd0*/  FADD R23, -R2, R23 ;  /* 0x0000001702177221 */ /* 0x000fe40000000100 */
[C---:B------:R-:W-:Y:S02]  /*0ce0*/  FFMA R22, R3.reuse, R11, R22 ;  /* 0x0000000b03167223 */ /* 0x040fe40000000016 */
[----:B------:R-:W-:Y:S01]  /*0cf0*/  FFMA R23, R3, R23, R2 ;  /* 0x0000001703177223 */ /* 0x000fe20000000002 */
[--C-:B------:R-:W-:Y:S01]  /*0d00*/  FADD R20, R20, R4.reuse ;  /* 0x0000000414147221 */ /* 0x100fe20000000000 */
[----:B------:R-:W-:Y:S01]  /*0d10*/  FADD R21, R21, R4 ;  /* 0x0000000415157221 */ /* 0x000fe20000000000 */
[--C-:B------:R-:W-:Y:S01]  /*0d20*/  FADD R5, R16, R6.reuse ;  /* 0x0000000610057221 */ /* 0x100fe20000000000 */
[----:B------:R-:W-:-:S03]  /*0d30*/  FADD R6, R17, R6 ;  /* 0x0000000611067221 */ /* 0x000fc60000000000 */
[----:B------:R-:W-:Y:S01]  /*0d40*/  FADD R5, R20, R5 ;  /* 0x0000000514057221 */ /* 0x000fe20000000000 */
[----:B------:R-:W-:-:S03]  /*0d50*/  FADD R6, R21, R6 ;  /* 0x0000000615067221 */ /* 0x000fc60000000000 */
[C---:B------:R-:W-:Y:S01]  /*0d60*/  FADD R2, R5.reuse, R22 ;  /* 0x0000001605027221 */ /* 0x040fe20000000000 */
[C---:B------:R-:W-:Y:S01]  /*0d70*/  FADD R3, R6.reuse, R23 ;  /* 0x0000001706037221 */ /* 0x040fe20000000000 */
[----:B------:R-:W-:Y:S02]  /*0d80*/  FSETP.GEU.AND P0, PT, R5, -R22, PT ;  /* 0x800000160500720b */ /* 0x000fe40003f0e000 */
[----:B------:R-:W-:Y:S02]  /*0d90*/  FSETP.GEU.AND P1, PT, R6, -R23, PT ;  /* 0x800000170600720b */ /* 0x000fe40003f2e000 */
[----:B------:R-:W-:Y:S02]  /*0da0*/  FSEL R4, R2, RZ, P0 ;  /* 0x000000ff02047208 */ /* 0x000fe40000000000 */
[----:B------:R-:W-:Y:S01]  /*0db0*/  FSEL R5, R3, RZ, P1 ;  /* 0x000000ff03057208 */ /* 0x000fe20000800000 */
[----:B------:R-:W-:Y:S04]  /*0dc0*/  STG.E.64 desc[UR4][R26.64], R2 ;  /* 0x000000021a007986 */ /* 0x000fe8000c101b04 */
[----:B------:R-:W-:Y:S01]  /*0dd0*/  STG.E.64 desc[UR4][R8.64], R4 ;  /* 0x0000000408007986 */ /* 0x000fe2000c101b04 */
[----:B------:R-:W-:Y:S05]  /*0de0*/  EXIT ;  /* 0x000000000000794d */ /* 0x000fea0003800000 */
.L_x_0:
[----:B------:R-:W-:-:S00]  /*0df0*/  BRA `(.L_x_0) ;  /* 0xfffffffc00fc7947 */ /* 0x000fc0000383ffff */
[----:B------:R-:W-:-:S00]  /*0e00*/  NOP ;  /* 0x0000000000007918 */ /* 0x000fc00000000000 */
[----:B------:R-:W-:-:S00]  /*0e10*/  NOP ;  /* 0x0000000000007918 */ /* 0x000fc00000000000 */
[----:B------:R-:W-:-:S00]  /*0e20*/  NOP ;  /* 0x0000000000007918 */ /* 0x000fc00000000000 */
[----:B------:R-:W-:-:S00]  /*0e30*/  NOP ;  /* 0x0000000000007918 */ /* 0x000fc00000000000 */
[----:B------:R-:W-:-:S00]  /*0e40*/  NOP ;  /* 0x0000000000007918 */ /* 0x000fc00000000000 */
[----:B------:R-:W-:-:S00]  /*0e50*/  NOP ;  /* 0x0000000000007918 */ /* 0x000fc00000000000 */
[----:B------:R-:W-:-:S00]  /*0e60*/  NOP ;  /* 0x0000000000007918 */ /* 0x000fc00000000000 */
[----:B------:R-:W-:-:S00]  /*0e70*/  NOP ;  /* 0x0000000000007918 */ /* 0x000fc00000000000 */
.L_x_1:


//--------------------- .nv.constant0.triton_poi_fused__unsafe_index_add_convolution_mul_relu_sub_7 --------------------------
	.section	.nv.constant0.triton_poi_fused__unsafe_index_add_convolution_mul_relu_sub_7,"a",@progbits
	.sectionflags	@""
	.align	4
.nv.constant0.triton_poi_fused__unsafe_index_add_convolution_mul_relu_sub_7:
	.zero		652
